	.headerflags	@"EF_CUDA_TEXMODE_UNIFIED EF_CUDA_64BIT_ADDRESS EF_CUDA_ACCELERATORS EF_CUDA_SM90 EF_CUDA_VIRTUAL_SM(EF_CUDA_SM90)"
	.elftype	@"ET_EXEC"


//--------------------- .nv.info                  --------------------------
	.section	.nv.info,"",@"SHT_CUDA_INFO"
	.align	4


	//----- nvinfo : EIATTR_REGCOUNT
	.align		4
        /*0000*/ 	.byte	0x04, 0x2f
        /*0002*/ 	.short	(.L_1 - .L_0)
	.align		4
.L_0:
        /*0004*/ 	.word	index@(triton_poi_fused_convolution_mul_sigmoid_5)
        /*0008*/ 	.word	0x0000001a


	//----- nvinfo : EIATTR_MIN_STACK_SIZE
	.align		4
.L_1:
        /*000c*/ 	.byte	0x04, 0x12
        /*000e*/ 	.short	(.L_3 - .L_2)
	.align		4
.L_2:
        /*0010*/ 	.word	index@(triton_poi_fused_convolution_mul_sigmoid_5)
        /*0014*/ 	.word	0x00000000


	//----- nvinfo : EIATTR_FRAME_SIZE
	.align		4
.L_3:
        /*0018*/ 	.byte	0x04, 0x11
        /*001a*/ 	.short	(.L_5 - .L_4)
	.align		4
.L_4:
        /*001c*/ 	.word	index@(triton_poi_fused_convolution_mul_sigmoid_5)
        /*0020*/ 	.word	0x00000000


	//----- nvinfo : EIATTR_MIN_STACK_SIZE
	.align		4
.L_5:
        /*0024*/ 	.byte	0x04, 0x12
        /*0026*/ 	.short	(.L_7 - .L_6)
	.align		4
.L_6:
        /*0028*/ 	.word	index@(triton_poi_fused_convolution_mul_sigmoid_5)
        /*002c*/ 	.word	0x00000000
.L_7:


//--------------------- .nv.info.triton_poi_fused_convolution_mul_sigmoid_5 --------------------------
	.section	.nv.info.triton_poi_fused_convolution_mul_sigmoid_5,"",@"SHT_CUDA_INFO"
	.sectionflags	@""
	.align	4


	//----- nvinfo : EIATTR_CUDA_API_VERSION
	.align		4
        /*0000*/ 	.byte	0x04, 0x37
        /*0002*/ 	.short	(.L_9 - .L_8)
.L_8:
        /*0004*/ 	.word	0x0000007c


	//----- nvinfo : EIATTR_KPARAM_INFO
	.align		4
.L_9:
        /*0008*/ 	.byte	0x04, 0x17
        /*000a*/ 	.short	(.L_11 - .L_10)
.L_10:
        /*000c*/ 	.word	0x00000000
        /*0010*/ 	.short	0x0005
        /*0012*/ 	.short	0x0028
        /*0014*/ 	.byte	0x00, 0xf0, 0x11, 0x00


	//----- nvinfo : EIATTR_KPARAM_INFO
	.align		4
.L_11:
        /*0018*/ 	.byte	0x04, 0x17
        /*001a*/ 	.short	(.L_13 - .L_12)
.L_12:
        /*001c*/ 	.word	0x00000000
        /*0020*/ 	.short	0x0004
        /*0022*/ 	.short	0x0020
        /*0024*/ 	.byte	0x00, 0xf4, 0x21, 0x00


	//----- nvinfo : EIATTR_KPARAM_INFO
	.align		4
.L_13:
        /*0028*/ 	.byte	0x04, 0x17
        /*002a*/ 	.short	(.L_15 - .L_14)
.L_14:
        /*002c*/ 	.word	0x00000000
        /*0030*/ 	.short	0x0003
        /*0032*/ 	.short	0x0018
        /*0034*/ 	.byte	0x00, 0xf4, 0x21, 0x00


	//----- nvinfo : EIATTR_KPARAM_INFO
	.align		4
.L_15:
        /*0038*/ 	.byte	0x04, 0x17
        /*003a*/ 	.short	(.L_17 - .L_16)
.L_16:
        /*003c*/ 	.word	0x00000000
        /*0040*/ 	.short	0x0002
        /*0042*/ 	.short	0x0010
        /*0044*/ 	.byte	0x00, 0xf4, 0x21, 0x00


	//----- nvinfo : EIATTR_KPARAM_INFO
	.align		4
.L_17:
        /*0048*/ 	.byte	0x04, 0x17
        /*004a*/ 	.short	(.L_19 - .L_18)
.L_18:
        /*004c*/ 	.word	0x00000000
        /*0050*/ 	.short	0x0001
        /*0052*/ 	.short	0x0008
        /*0054*/ 	.byte	0x00, 0xf4, 0x21, 0x00


	//----- nvinfo : EIATTR_KPARAM_INFO
	.align		4
.L_19:
        /*0058*/ 	.byte	0x04, 0x17
        /*005a*/ 	.short	(.L_21 - .L_20)
.L_20:
        /*005c*/ 	.word	0x00000000
        /*0060*/ 	.short	0x0000
        /*0062*/ 	.short	0x0000
        /*0064*/ 	.byte	0x00, 0xf4, 0x21, 0x00


	//----- nvinfo : EIATTR_SPARSE_MMA_MASK
	.align		4
.L_21:
        /*0068*/ 	.byte	0x03, 0x50
        /*006a*/ 	.short	0x0000


	//----- nvinfo : EIATTR_MAXREG_COUNT
	.align		4
        /*006c*/ 	.byte	0x03, 0x1b
        /*006e*/ 	.short	0x00ff


	//----- nvinfo : EIATTR_EXIT_INSTR_OFFSETS
	.align		4
        /*0070*/ 	.byte	0x04, 0x1c
        /*0072*/ 	.short	(.L_23 - .L_22)


	//   ....[0]....
.L_22:
        /*0074*/ 	.word	0x000004e0


	//   ....[1]....
        /*0078*/ 	.word	0x00000520


	//----- nvinfo : EIATTR_REQNTID
	.align		4
.L_23:
        /*007c*/ 	.byte	0x04, 0x10
        /*007e*/ 	.short	(.L_25 - .L_24)
.L_24:
        /*0080*/ 	.word	0x00000080
        /*0084*/ 	.word	0x00000001
        /*0088*/ 	.word	0x00000001


	//----- nvinfo : EIATTR_CBANK_PARAM_SIZE
	.align		4
.L_25:
        /*008c*/ 	.byte	0x03, 0x19
        /*008e*/ 	.short	0x002c


	//----- nvinfo : EIATTR_PARAM_CBANK
	.align		4
        /*0090*/ 	.byte	0x04, 0x0a
        /*0092*/ 	.short	(.L_27 - .L_26)
	.align		4
.L_26:
        /*0094*/ 	.word	index@(.nv.constant0.triton_poi_fused_convolution_mul_sigmoid_5)
        /*0098*/ 	.short	0x0210
        /*009a*/ 	.short	0x002c


	//----- nvinfo : EIATTR_SW_WAR
	.align		4
.L_27:
        /*009c*/ 	.byte	0x04, 0x36
        /*009e*/ 	.short	(.L_29 - .L_28)
.L_28:
        /*00a0*/ 	.word	0x00000008
.L_29:


//--------------------- .nv.callgraph             --------------------------
	.section	.nv.callgraph,"",@"SHT_CUDA_CALLGRAPH"
	.align	4
	.sectionentsize	8
	.align		4
        /*0000*/ 	.word	0x00000000
	.align		4
        /*0004*/ 	.word	0xffffffff
	.align		4
        /*0008*/ 	.word	0x00000000
	.align		4
        /*000c*/ 	.word	0xfffffffe
	.align		4
        /*0010*/ 	.word	0x00000000
	.align		4
        /*0014*/ 	.word	0xfffffffd
	.align		4
        /*0018*/ 	.word	0x00000000
	.align		4
        /*001c*/ 	.word	0xfffffffc


//--------------------- .text.triton_poi_fused_convolution_mul_sigmoid_5 --------------------------
	.section	.text.triton_poi_fused_convolution_mul_sigmoid_5,"ax",@progbits
	.align	128
        .global         triton_poi_fused_convolution_mul_sigmoid_5
        .type           triton_poi_fused_convolution_mul_sigmoid_5,@function
        .size           triton_poi_fused_convolution_mul_sigmoid_5,(.L_x_1 - triton_poi_fused_convolution_mul_sigmoid_5)
        .other          triton_poi_fused_convolution_mul_sigmoid_5,@"STO_CUDA_ENTRY STV_DEFAULT"
triton_poi_fused_convolution_mul_sigmoid_5:
.text.triton_poi_fused_convolution_mul_sigmoid_5:
[----:B------:R-:W0:Y:S02]  /*0000*/  LDC R1, c[0x0][0x28] ;  /* 0x00000a00ff017b82 */ /* 0x000e240000000800 */
[----:B------:R-:W1:Y:S01]  /*0010*/  S2R R0, SR_TID.X ;  /* 0x0000000000007919 */ /* 0x000e620000002100 */
[----:B------:R-:W2:Y:S01]  /*0020*/  LDC.64 R6, c[0x0][0x228] ;  /* 0x00008a00ff067b82 */ /* 0x000ea20000000a00 */
[----:B------:R-:W-:Y:S01]  /*0030*/  ULDC.64 UR4, c[0x0][0x208] ;  /* 0x0000820000047ab9 */ /* 0x000fe20000000a00 */
[----:B------:R-:W3:Y:S01]  /*0040*/  S2R R3, SR_CTAID.X ;  /* 0x0000000000037919 */ /* 0x000ee20000002500 */
[----:B------:R-:W-:-:S05]  /*0050*/  CS2R R12, SRZ ;  /* 0x00000000000c7805 */ /* 0x000fca000001ff00 */
[----:B------:R-:W4:Y:S08]  /*0060*/  LDC.64 R16, c[0x0][0x210] ;  /* 0x00008400ff107b82 */ /* 0x000f300000000a00 */
[----:B------:R-:W5:Y:S01]  /*0070*/  LDC.64 R20, c[0x0][0x220] ;  /* 0x00008800ff147b82 */ /* 0x000f620000000a00 */
[----:B-1----:R-:W-:-:S04]  /*0080*/  SHF.L.U32 R0, R0, 0x1, RZ ;  /* 0x0000000100007819 */ /* 0x002fc800000006ff */
[----:B------:R-:W-:-:S04]  /*0090*/  LOP3.LUT R0, R0, 0xfe, RZ, 0xc0, !PT ;  /* 0x000000fe00007812 */ /* 0x000fc800078ec0ff */
[----:B---3--:R-:W-:-:S04]  /*00a0*/  LEA R0, R3, R0, 0x8 ;  /* 0x0000000003007211 */ /* 0x008fc800078e40ff */
[----:B------:R-:W-:Y:S01]  /*00b0*/  IADD3 R2, R0, 0x1, RZ ;  /* 0x0000000100027810 */ /* 0x000fe20007ffe0ff */
[C---:B------:R-:W-:Y:S01]  /*00c0*/  IMAD.HI R4, R0.reuse, 0x38e38e39, RZ ;  /* 0x38e38e3900047827 */ /* 0x040fe200078e02ff */
[----:B------:R-:W-:-:S03]  /*00d0*/  ISETP.GE.AND P0, PT, R0, 0x90, PT ;  /* 0x000000900000780c */ /* 0x000fc60003f06270 */
[----:B------:R-:W-:Y:S01]  /*00e0*/  IMAD.HI R8, R2, 0x38e38e39, RZ ;  /* 0x38e38e3902087827 */ /* 0x000fe200078e02ff */
[----:B------:R-:W-:Y:S01]  /*00f0*/  SHF.R.S32.HI R5, RZ, 0x1, R4 ;  /* 0x00000001ff057819 */ /* 0x000fe20000011404 */
[----:B------:R-:W1:Y:S03]  /*0100*/  LDC.64 R2, c[0x0][0x218] ;  /* 0x00008600ff027b82 */ /* 0x000e660000000a00 */
[----:B------:R-:W-:Y:S02]  /*0110*/  SHF.R.S32.HI R9, RZ, 0x1, R8 ;  /* 0x00000001ff097819 */ /* 0x000fe40000011408 */
[----:B------:R-:W-:Y:S02]  /*0120*/  LEA.HI R5, R4, R5, RZ, 0x1 ;  /* 0x0000000504057211 */ /* 0x000fe400078f08ff */
[----:B------:R-:W-:Y:S02]  /*0130*/  LEA.HI R9, R8, R9, RZ, 0x1 ;  /* 0x0000000908097211 */ /* 0x000fe400078f08ff */
[----:B------:R-:W-:-:S02]  /*0140*/  SHF.R.S32.HI R4, RZ, 0x1f, R5 ;  /* 0x0000001fff047819 */ /* 0x000fc40000011405 */
[----:B------:R-:W-:Y:S02]  /*0150*/  SHF.R.S32.HI R8, RZ, 0x1f, R9 ;  /* 0x0000001fff087819 */ /* 0x000fe40000011409 */
[----:B------:R-:W-:Y:S02]  /*0160*/  LEA.HI R4, R4, R5, RZ, 0x2 ;  /* 0x0000000504047211 */ /* 0x000fe400078f10ff */
[----:B------:R-:W-:Y:S02]  /*0170*/  LEA.HI R8, R8, R9, RZ, 0x2 ;  /* 0x0000000908087211 */ /* 0x000fe400078f10ff */
[----:B------:R-:W-:Y:S02]  /*0180*/  LOP3.LUT R4, R4, 0xfffffffc, RZ, 0xc0, !PT ;  /* 0xfffffffc04047812 */ /* 0x000fe400078ec0ff */
[----:B------:R-:W-:Y:S02]  /*0190*/  LOP3.LUT R8, R8, 0xfffffffc, RZ, 0xc0, !PT ;  /* 0xfffffffc08087812 */ /* 0x000fe400078ec0ff */
[----:B------:R-:W-:-:S02]  /*01a0*/  IADD3 R15, R5, -R4, RZ ;  /* 0x80000004050f7210 */ /* 0x000fc40007ffe0ff */
[----:B------:R-:W-:Y:S02]  /*01b0*/  CS2R R4, SRZ ;  /* 0x0000000000047805 */ /* 0x000fe4000001ff00 */
[----:B------:R-:W-:Y:S02]  /*01c0*/  IADD3 R23, R9, -R8, RZ ;  /* 0x8000000809177210 */ /* 0x000fe40007ffe0ff */
[----:B------:R-:W-:Y:S01]  /*01d0*/  CS2R R8, SRZ ;  /* 0x0000000000087805 */ /* 0x000fe2000001ff00 */
[----:B-1----:R-:W-:-:S04]  /*01e0*/  IMAD.WIDE R2, R0, 0x4, R2 ;  /* 0x0000000400027825 */ /* 0x002fc800078e0202 */
[--C-:B--2---:R-:W-:Y:S01]  /*01f0*/  IMAD.WIDE R10, R15, 0x4, R6.reuse ;  /* 0x000000040f0a7825 */ /* 0x104fe200078e0206 */
[----:B------:R-:W2:Y:S03]  /*0200*/  @!P0 LDG.E.64 R4, desc[UR4][R2.64] ;  /* 0x0000000402048981 */ /* 0x000ea6000c1e1b00 */
[----:B------:R-:W-:Y:S01]  /*0210*/  IMAD.WIDE R18, R23, 0x4, R6 ;  /* 0x0000000417127825 */ /* 0x000fe200078e0206 */
[----:B------:R4:W2:Y:S04]  /*0220*/  @!P0 LDG.E.EL R9, desc[UR4][R10.64] ;  /* 0x000000040a098981 */ /* 0x0008a8000c2e1900 */
[----:B------:R-:W3:Y:S01]  /*0230*/  @!P0 LDG.E.EL R12, desc[UR4][R18.64] ;  /* 0x00000004120c8981 */ /* 0x000ee2000c2e1900 */
[----:B------:R-:W-:Y:S01]  /*0240*/  CS2R R6, SRZ ;  /* 0x0000000000067805 */ /* 0x000fe2000001ff00 */
[----:B-----5:R-:W-:-:S04]  /*0250*/  IMAD.WIDE R14, R15, 0x4, R20 ;  /* 0x000000040f0e7825 */ /* 0x020fc800078e0214 */
[----:B----4-:R-:W-:Y:S01]  /*0260*/  IMAD.WIDE R10, R0, 0x4, R16 ;  /* 0x00000004000a7825 */ /* 0x010fe200078e0210 */
[----:B------:R-:W4:Y:S03]  /*0270*/  @!P0 LDG.E.EL R13, desc[UR4][R14.64] ;  /* 0x000000040e0d8981 */ /* 0x000f26000c2e1900 */
[----:B------:R-:W-:Y:S01]  /*0280*/  IMAD.WIDE R16, R23, 0x4, R20 ;  /* 0x0000000417107825 */ /* 0x000fe200078e0214 */
[----:B------:R-:W4:Y:S04]  /*0290*/  @!P0 LDG.E.64 R6, desc[UR4][R10.64] ;  /* 0x000000040a068981 */ /* 0x000f28000c1e1b00 */
[----:B------:R1:W5:Y:S02]  /*02a0*/  @!P0 LDG.E.EL R8, desc[UR4][R16.64] ;  /* 0x0000000410088981 */ /* 0x000364000c2e1900 */
[----:B-1----:R-:W-:Y:S01]  /*02b0*/  HFMA2.MMA R17, -RZ, RZ, 1.625, 0 ;  /* 0x3e800000ff117435 */ /* 0x002fe200000001ff */
[----:B--2---:R-:W-:-:S04]  /*02c0*/  FADD R4, R9, R4 ;  /* 0x0000000409047221 */ /* 0x004fc80000000000 */
[----:B------:R-:W-:Y:S01]  /*02d0*/  FADD R9, RZ, -R4 ;  /* 0x80000004ff097221 */ /* 0x000fe20000000000 */
[----:B---3--:R-:W-:-:S03]  /*02e0*/  FADD R5, R12, R5 ;  /* 0x000000050c057221 */ /* 0x008fc60000000000 */
[----:B------:R-:W-:Y:S01]  /*02f0*/  FMUL R12, R9, 1.4426950216293334961 ;  /* 0x3fb8aa3b090c7820 */ /* 0x000fe20000400000 */
[----:B------:R-:W-:-:S04]  /*0300*/  FADD R9, RZ, -R5 ;  /* 0x80000005ff097221 */ /* 0x000fc80000000000 */
[----:B------:R-:W-:Y:S01]  /*0310*/  FMUL R18, R9, 1.4426950216293334961 ;  /* 0x3fb8aa3b09127820 */ /* 0x000fe20000400000 */
[----:B------:R-:W-:-:S04]  /*0320*/  FSETP.GEU.AND P1, PT, R12, -126, PT ;  /* 0xc2fc00000c00780b */ /* 0x000fc80003f2e000 */
[----:B------:R-:W-:-:S09]  /*0330*/  FSETP.GEU.AND P2, PT, R18, -126, PT ;  /* 0xc2fc00001200780b */ /* 0x000fd20003f4e000 */
[----:B------:R-:W-:-:S04]  /*0340*/  @!P1 FMUL R12, R12, 0.5 ;  /* 0x3f0000000c0c9820 */ /* 0x000fc80000400000 */
[----:B------:R-:W-:Y:S01]  /*0350*/  @!P2 FMUL R18, R18, 0.5 ;  /* 0x3f0000001212a820 */ /* 0x000fe20000400000 */
[----:B------:R-:W1:Y:S08]  /*0360*/  MUFU.EX2 R9, R12 ;  /* 0x0000000c00097308 */ /* 0x000e700000000800 */
[----:B------:R-:W2:Y:S01]  /*0370*/  MUFU.EX2 R14, R18 ;  /* 0x00000012000e7308 */ /* 0x000ea20000000800 */
[----:B-1----:R-:W-:-:S04]  /*0380*/  @!P1 FMUL R9, R9, R9 ;  /* 0x0000000909099220 */ /* 0x002fc80000400000 */
[----:B------:R-:W-:Y:S01]  /*0390*/  FADD R9, R9, 1 ;  /* 0x3f80000009097421 */ /* 0x000fe20000000000 */
[----:B--2---:R-:W-:-:S04]  /*03a0*/  @!P2 FMUL R14, R14, R14 ;  /* 0x0000000e0e0ea220 */ /* 0x004fc80000400000 */
[----:B------:R-:W-:Y:S01]  /*03b0*/  FADD R16, R14, 1 ;  /* 0x3f8000000e107421 */ /* 0x000fe20000000000 */
[----:B------:R-:W-:Y:S01]  /*03c0*/  FSETP.GT.AND P1, PT, R9, 8.50705917302346158658e+37, PT ;  /* 0x7e8000000900780b */ /* 0x000fe20003f24000 */
[----:B------:R-:W1:Y:S03]  /*03d0*/  LDC.64 R14, c[0x0][0x230] ;  /* 0x00008c00ff0e7b82 */ /* 0x000e660000000a00 */
[----:B------:R-:W-:-:S09]  /*03e0*/  FSETP.GT.AND P2, PT, R16, 8.50705917302346158658e+37, PT ;  /* 0x7e8000001000780b */ /* 0x000fd20003f44000 */
[----:B------:R-:W-:-:S04]  /*03f0*/  @P1 FMUL R9, R9, 0.25 ;  /* 0x3e80000009091820 */ /* 0x000fc80000400000 */
[----:B------:R-:W-:Y:S02]  /*0400*/  @P2 FMUL R16, R16, 0.25 ;  /* 0x3e80000010102820 */ /* 0x000fe40000400000 */
[----:B------:R-:W2:Y:S08]  /*0410*/  MUFU.RCP R9, R9 ;  /* 0x0000000900097308 */ /* 0x000eb00000001000 */
[----:B------:R-:W3:Y:S01]  /*0420*/  MUFU.RCP R16, R16 ;  /* 0x0000001000107308 */ /* 0x000ee20000001000 */
[----:B------:R-:W-:Y:S01]  /*0430*/  FSEL R12, R17, 1, P1 ;  /* 0x3f800000110c7808 */ /* 0x000fe20000800000 */
[----:B----4-:R-:W-:Y:S01]  /*0440*/  FADD R6, R13, R6 ;  /* 0x000000060d067221 */ /* 0x010fe20000000000 */
[----:B------:R-:W-:Y:S01]  /*0450*/  FSEL R17, R17, 1, P2 ;  /* 0x3f80000011117808 */ /* 0x000fe20001000000 */
[----:B-----5:R-:W-:-:S02]  /*0460*/  FADD R7, R8, R7 ;  /* 0x0000000708077221 */ /* 0x020fc40000000000 */
[----:B--2---:R-:W-:-:S03]  /*0470*/  FMUL R13, R9, R12 ;  /* 0x0000000c090d7220 */ /* 0x004fc60000400000 */
[----:B------:R2:W-:Y:S01]  /*0480*/  @!P0 STG.E.64 desc[UR4][R10.64], R6 ;  /* 0x000000060a008986 */ /* 0x0005e2000c101b04 */
[----:B-1----:R-:W-:-:S03]  /*0490*/  IMAD.WIDE R14, R0, 0x4, R14 ;  /* 0x00000004000e7825 */ /* 0x002fc600078e020e */
[----:B------:R2:W-:Y:S01]  /*04a0*/  @!P0 STG.E.64 desc[UR4][R2.64], R4 ;  /* 0x0000000402008986 */ /* 0x0005e2000c101b04 */
[----:B---3--:R-:W-:Y:S01]  /*04b0*/  FMUL R8, R16, R17 ;  /* 0x0000001110087220 */ /* 0x008fe20000400000 */
[----:B------:R-:W-:-:S03]  /*04c0*/  FMUL R13, R6, R13 ;  /* 0x0000000d060d7220 */ /* 0x000fc60000400000 */
[----:B------:R-:W-:Y:S01]  /*04d0*/  FMUL R8, R7, R8 ;  /* 0x0000000807087220 */ /* 0x000fe20000400000 */
[----:B------:R-:W-:Y:S06]  /*04e0*/  @P0 EXIT ;  /* 0x000000000000094d */ /* 0x000fec0003800000 */
[----:B--2---:R-:W-:Y:S01]  /*04f0*/  FMUL R2, R13, 1.7999999523162841797 ;  /* 0x3fe666660d027820 */ /* 0x004fe20000400000 */
[----:B------:R-:W-:-:S05]  /*0500*/  FMUL R3, R8, 1.7999999523162841797 ;  /* 0x3fe6666608037820 */ /* 0x000fca0000400000 */
[----:B------:R-:W-:Y:S01]  /*0510*/  STG.E.64 desc[UR4][R14.64], R2 ;  /* 0x000000020e007986 */ /* 0x000fe2000c101b04 */
[----:B------:R-:W-:Y:S05]  /*0520*/  EXIT ;  /* 0x000000000000794d */ /* 0x000fea0003800000 */
.L_x_0:
[----:B------:R-:W-:-:S00]  /*0530*/  BRA `(.L_x_0) ;  /* 0xfffffffc00fc7947 */ /* 0x000fc0000383ffff */
[----:B------:R-:W-:-:S00]  /*0540*/  NOP ;  /* 0x0000000000007918 */ /* 0x000fc00000000000 */
        /* <DEDUP_REMOVED lines=11> */
.L_x_1:


//--------------------- .nv.constant0.triton_poi_fused_convolution_mul_sigmoid_5 --------------------------
	.section	.nv.constant0.triton_poi_fused_convolution_mul_sigmoid_5,"a",@progbits
	.sectionflags	@""
	.align	4
.nv.constant0.triton_poi_fused_convolution_mul_sigmoid_5:
	.zero		572
